//
// Generated by NVIDIA NVVM Compiler
//
// Compiler Build ID: CL-36424714
// Cuda compilation tools, release 13.0, V13.0.88
// Based on NVVM 20.0.0
//

.version 9.0
.target sm_100
.address_size 64

	// .globl	_Z20computeMovingAveragePKfPfii

.visible .entry _Z20computeMovingAveragePKfPfii(
	.param .u64 .ptr .align 1 _Z20computeMovingAveragePKfPfii_param_0,
	.param .u64 .ptr .align 1 _Z20computeMovingAveragePKfPfii_param_1,
	.param .u32 _Z20computeMovingAveragePKfPfii_param_2,
	.param .u32 _Z20computeMovingAveragePKfPfii_param_3
)
{
	.reg .pred 	%p<12>;
	.reg .b32 	%r<41>;
	.reg .b32 	%f<100>;
	.reg .b64 	%rd<16>;

	ld.param.u64 	%rd5, [_Z20computeMovingAveragePKfPfii_param_0];
	ld.param.u64 	%rd4, [_Z20computeMovingAveragePKfPfii_param_1];
	ld.param.u32 	%r25, [_Z20computeMovingAveragePKfPfii_param_2];
	ld.param.u32 	%r24, [_Z20computeMovingAveragePKfPfii_param_3];
	cvta.to.global.u64 	%rd1, %rd5;
	mov.u32 	%r26, %ntid.x;
	mov.u32 	%r27, %ctaid.x;
	mul.lo.s32 	%r1, %r26, %r27;
	mov.u32 	%r2, %tid.x;
	add.s32 	%r3, %r1, %r2;
	sub.s32 	%r28, %r25, %r24;
	add.s32 	%r29, %r28, 2;
	setp.ge.s32 	%p1, %r3, %r29;
	setp.lt.s32 	%p2, %r24, 1;
	or.pred  	%p3, %p1, %p2;
	@%p3 bra 	$L__BB0_13;
	cvta.to.global.u64 	%rd6, %rd4;
	cvt.rn.f32.u32 	%f1, %r24;
	mul.wide.s32 	%rd7, %r3, 4;
	add.s64 	%rd2, %rd6, %rd7;
	ld.global.f32 	%f96, [%rd2];
	and.b32  	%r4, %r24, 15;
	setp.lt.u32 	%p4, %r24, 16;
	mov.b32 	%r37, 0;
	@%p4 bra 	$L__BB0_4;
	and.b32  	%r37, %r24, 2147483632;
	neg.s32 	%r35, %r37;
	add.s64 	%rd3, %rd1, 32;
	mov.u32 	%r34, %r3;
$L__BB0_3:
	.pragma "nounroll";
	mul.wide.s32 	%rd8, %r34, 4;
	add.s64 	%rd9, %rd3, %rd8;
	ld.global.f32 	%f12, [%rd9+-32];
	div.rn.f32 	%f13, %f12, %f1;
	add.f32 	%f14, %f96, %f13;
	st.global.f32 	[%rd2], %f14;
	ld.global.f32 	%f15, [%rd9+-28];
	div.rn.f32 	%f16, %f15, %f1;
	add.f32 	%f17, %f14, %f16;
	st.global.f32 	[%rd2], %f17;
	ld.global.f32 	%f18, [%rd9+-24];
	div.rn.f32 	%f19, %f18, %f1;
	add.f32 	%f20, %f17, %f19;
	st.global.f32 	[%rd2], %f20;
	ld.global.f32 	%f21, [%rd9+-20];
	div.rn.f32 	%f22, %f21, %f1;
	add.f32 	%f23, %f20, %f22;
	st.global.f32 	[%rd2], %f23;
	ld.global.f32 	%f24, [%rd9+-16];
	div.rn.f32 	%f25, %f24, %f1;
	add.f32 	%f26, %f23, %f25;
	st.global.f32 	[%rd2], %f26;
	ld.global.f32 	%f27, [%rd9+-12];
	div.rn.f32 	%f28, %f27, %f1;
	add.f32 	%f29, %f26, %f28;
	st.global.f32 	[%rd2], %f29;
	ld.global.f32 	%f30, [%rd9+-8];
	div.rn.f32 	%f31, %f30, %f1;
	add.f32 	%f32, %f29, %f31;
	st.global.f32 	[%rd2], %f32;
	ld.global.f32 	%f33, [%rd9+-4];
	div.rn.f32 	%f34, %f33, %f1;
	add.f32 	%f35, %f32, %f34;
	st.global.f32 	[%rd2], %f35;
	ld.global.f32 	%f36, [%rd9];
	div.rn.f32 	%f37, %f36, %f1;
	add.f32 	%f38, %f35, %f37;
	st.global.f32 	[%rd2], %f38;
	ld.global.f32 	%f39, [%rd9+4];
	div.rn.f32 	%f40, %f39, %f1;
	add.f32 	%f41, %f38, %f40;
	st.global.f32 	[%rd2], %f41;
	ld.global.f32 	%f42, [%rd9+8];
	div.rn.f32 	%f43, %f42, %f1;
	add.f32 	%f44, %f41, %f43;
	st.global.f32 	[%rd2], %f44;
	ld.global.f32 	%f45, [%rd9+12];
	div.rn.f32 	%f46, %f45, %f1;
	add.f32 	%f47, %f44, %f46;
	st.global.f32 	[%rd2], %f47;
	ld.global.f32 	%f48, [%rd9+16];
	div.rn.f32 	%f49, %f48, %f1;
	add.f32 	%f50, %f47, %f49;
	st.global.f32 	[%rd2], %f50;
	ld.global.f32 	%f51, [%rd9+20];
	div.rn.f32 	%f52, %f51, %f1;
	add.f32 	%f53, %f50, %f52;
	st.global.f32 	[%rd2], %f53;
	ld.global.f32 	%f54, [%rd9+24];
	div.rn.f32 	%f55, %f54, %f1;
	add.f32 	%f56, %f53, %f55;
	st.global.f32 	[%rd2], %f56;
	ld.global.f32 	%f57, [%rd9+28];
	div.rn.f32 	%f58, %f57, %f1;
	add.f32 	%f96, %f56, %f58;
	st.global.f32 	[%rd2], %f96;
	add.s32 	%r35, %r35, 16;
	add.s32 	%r34, %r34, 16;
	setp.ne.s32 	%p5, %r35, 0;
	@%p5 bra 	$L__BB0_3;
$L__BB0_4:
	setp.eq.s32 	%p6, %r4, 0;
	@%p6 bra 	$L__BB0_13;
	and.b32  	%r12, %r24, 7;
	setp.lt.u32 	%p7, %r4, 8;
	@%p7 bra 	$L__BB0_7;
	add.s32 	%r31, %r37, %r3;
	mul.wide.s32 	%rd10, %r31, 4;
	add.s64 	%rd11, %rd1, %rd10;
	ld.global.f32 	%f59, [%rd11];
	div.rn.f32 	%f60, %f59, %f1;
	add.f32 	%f61, %f96, %f60;
	st.global.f32 	[%rd2], %f61;
	ld.global.f32 	%f62, [%rd11+4];
	div.rn.f32 	%f63, %f62, %f1;
	add.f32 	%f64, %f61, %f63;
	st.global.f32 	[%rd2], %f64;
	ld.global.f32 	%f65, [%rd11+8];
	div.rn.f32 	%f66, %f65, %f1;
	add.f32 	%f67, %f64, %f66;
	st.global.f32 	[%rd2], %f67;
	ld.global.f32 	%f68, [%rd11+12];
	div.rn.f32 	%f69, %f68, %f1;
	add.f32 	%f70, %f67, %f69;
	st.global.f32 	[%rd2], %f70;
	ld.global.f32 	%f71, [%rd11+16];
	div.rn.f32 	%f72, %f71, %f1;
	add.f32 	%f73, %f70, %f72;
	st.global.f32 	[%rd2], %f73;
	ld.global.f32 	%f74, [%rd11+20];
	div.rn.f32 	%f75, %f74, %f1;
	add.f32 	%f76, %f73, %f75;
	st.global.f32 	[%rd2], %f76;
	ld.global.f32 	%f77, [%rd11+24];
	div.rn.f32 	%f78, %f77, %f1;
	add.f32 	%f79, %f76, %f78;
	st.global.f32 	[%rd2], %f79;
	ld.global.f32 	%f80, [%rd11+28];
	div.rn.f32 	%f81, %f80, %f1;
	add.f32 	%f96, %f79, %f81;
	st.global.f32 	[%rd2], %f96;
	add.s32 	%r37, %r37, 8;
$L__BB0_7:
	setp.eq.s32 	%p8, %r12, 0;
	@%p8 bra 	$L__BB0_13;
	and.b32  	%r15, %r24, 3;
	setp.lt.u32 	%p9, %r12, 4;
	@%p9 bra 	$L__BB0_10;
	add.s32 	%r32, %r37, %r3;
	mul.wide.s32 	%rd12, %r32, 4;
	add.s64 	%rd13, %rd1, %rd12;
	ld.global.f32 	%f82, [%rd13];
	div.rn.f32 	%f83, %f82, %f1;
	add.f32 	%f84, %f96, %f83;
	st.global.f32 	[%rd2], %f84;
	ld.global.f32 	%f85, [%rd13+4];
	div.rn.f32 	%f86, %f85, %f1;
	add.f32 	%f87, %f84, %f86;
	st.global.f32 	[%rd2], %f87;
	ld.global.f32 	%f88, [%rd13+8];
	div.rn.f32 	%f89, %f88, %f1;
	add.f32 	%f90, %f87, %f89;
	st.global.f32 	[%rd2], %f90;
	ld.global.f32 	%f91, [%rd13+12];
	div.rn.f32 	%f92, %f91, %f1;
	add.f32 	%f96, %f90, %f92;
	st.global.f32 	[%rd2], %f96;
	add.s32 	%r37, %r37, 4;
$L__BB0_10:
	setp.eq.s32 	%p10, %r15, 0;
	@%p10 bra 	$L__BB0_13;
	add.s32 	%r33, %r2, %r37;
	add.s32 	%r40, %r33, %r1;
	neg.s32 	%r39, %r15;
$L__BB0_12:
	.pragma "nounroll";
	mul.wide.s32 	%rd14, %r40, 4;
	add.s64 	%rd15, %rd1, %rd14;
	ld.global.f32 	%f93, [%rd15];
	div.rn.f32 	%f94, %f93, %f1;
	add.f32 	%f96, %f96, %f94;
	st.global.f32 	[%rd2], %f96;
	add.s32 	%r40, %r40, 1;
	add.s32 	%r39, %r39, 1;
	setp.ne.s32 	%p11, %r39, 0;
	@%p11 bra 	$L__BB0_12;
$L__BB0_13:
	bar.sync 	0;
	ret;

}


// ===== COMPILED SASS (sm_100) =====

	.target	sm_100

	.elftype	@"ET_EXEC"


//--------------------- .note.nv.tkinfo           --------------------------
	.section	.note.nv.tkinfo,"",@"SHT_NOTE"
	.sectionflags	@"SHF_NOTE_NV_TKINFO"
	.tkinfo
        /*0018*/ 	.word	0x00000002
        /*0030*/ 	.string	""
        /*0030*/ 	.string	"ptxas"
        /*0030*/ 	.string	"Cuda compilation tools, release 13.0, V13.0.88"
        /*0030*/ 	.string	"Build cuda_13.0.r13.0/compiler.36424714_0"
        /*0030*/ 	.string	"-arch sm_100 -m 64 "



//--------------------- .note.nv.cuinfo           --------------------------
	.section	.note.nv.cuinfo,"",@"SHT_NOTE"
	.sectionflags	@"SHF_NOTE_NV_CUINFO"
        /*0018*/ 	.short	0x0002
        /*001a*/ 	.short	0x0064
        /*001c*/ 	.short	0x0082
	.zero		2


//--------------------- .nv.info                  --------------------------
	.section	.nv.info,"",@"SHT_CUDA_INFO"
	.align	4


	//----- nvinfo : EIATTR_REGCOUNT
	.align		4
        /*0000*/ 	.byte	0x04, 0x2f
        /*0002*/ 	.short	(.L_1 - .L_0)
	.align		4
.L_0:
        /*0004*/ 	.word	index@(_Z20computeMovingAveragePKfPfii)
        /*0008*/ 	.word	0x0000001e


	//----- nvinfo : EIATTR_FRAME_SIZE
	.align		4
.L_1:
        /*000c*/ 	.byte	0x04, 0x11
        /*000e*/ 	.short	(.L_3 - .L_2)
	.align		4
.L_2:
        /*0010*/ 	.word	index@($__internal_0_$__cuda_sm3x_div_rn_noftz_f32_slowpath)
        /*0014*/ 	.word	0x00000000


	//----- nvinfo : EIATTR_FRAME_SIZE
	.align		4
.L_3:
        /*0018*/ 	.byte	0x04, 0x11
        /*001a*/ 	.short	(.L_5 - .L_4)
	.align		4
.L_4:
        /*001c*/ 	.word	index@(_Z20computeMovingAveragePKfPfii)
        /*0020*/ 	.word	0x00000000


	//----- nvinfo : EIATTR_MIN_STACK_SIZE
	.align		4
.L_5:
        /*0024*/ 	.byte	0x04, 0x12
        /*0026*/ 	.short	(.L_7 - .L_6)
	.align		4
.L_6:
        /*0028*/ 	.word	index@(_Z20computeMovingAveragePKfPfii)
        /*002c*/ 	.word	0x00000000
.L_7:


//--------------------- .nv.compat                --------------------------
	.section	.nv.compat,"",@"SHT_CUDA_COMPAT_INFO"
	.align	4
        /*0000*/ 	.byte	0x02, 0x09, 0x00, 0x00, 0x02, 0x02, 0x01, 0x00, 0x02, 0x05, 0x05, 0x00, 0x03, 0x07, 0x01, 0x01
        /*0010*/ 	.byte	0x02, 0x03, 0x00, 0x00, 0x02, 0x06, 0x01, 0x00, 0x04, 0x0b, 0x08, 0x00, 0x01, 0x00, 0x00, 0x00
        /*0020*/ 	.byte	0x00, 0x00, 0x00, 0x00


//--------------------- .nv.info._Z20computeMovingAveragePKfPfii --------------------------
	.section	.nv.info._Z20computeMovingAveragePKfPfii,"",@"SHT_CUDA_INFO"
	.sectionflags	@""
	.align	4


	//----- nvinfo : EIATTR_CUDA_API_VERSION
	.align		4
        /*0000*/ 	.byte	0x04, 0x37
        /*0002*/ 	.short	(.L_9 - .L_8)
.L_8:
        /*0004*/ 	.word	0x00000082


	//----- nvinfo : EIATTR_KPARAM_INFO
	.align		4
.L_9:
        /*0008*/ 	.byte	0x04, 0x17
        /*000a*/ 	.short	(.L_11 - .L_10)
.L_10:
        /*000c*/ 	.word	0x00000000
        /*0010*/ 	.short	0x0003
        /*0012*/ 	.short	0x0014
        /*0014*/ 	.byte	0x00, 0xf0, 0x11, 0x00


	//----- nvinfo : EIATTR_KPARAM_INFO
	.align		4
.L_11:
        /*0018*/ 	.byte	0x04, 0x17
        /*001a*/ 	.short	(.L_13 - .L_12)
.L_12:
        /*001c*/ 	.word	0x00000000
        /*0020*/ 	.short	0x0002
        /*0022*/ 	.short	0x0010
        /*0024*/ 	.byte	0x00, 0xf0, 0x11, 0x00


	//----- nvinfo : EIATTR_KPARAM_INFO
	.align		4
.L_13:
        /*0028*/ 	.byte	0x04, 0x17
        /*002a*/ 	.short	(.L_15 - .L_14)
.L_14:
        /*002c*/ 	.word	0x00000000
        /*0030*/ 	.short	0x0001
        /*0032*/ 	.short	0x0008
        /*0034*/ 	.byte	0x00, 0xf5, 0x21, 0x00


	//----- nvinfo : EIATTR_KPARAM_INFO
	.align		4
.L_15:
        /*0038*/ 	.byte	0x04, 0x17
        /*003a*/ 	.short	(.L_17 - .L_16)
.L_16:
        /*003c*/ 	.word	0x00000000
        /*0040*/ 	.short	0x0000
        /*0042*/ 	.short	0x0000
        /*0044*/ 	.byte	0x00, 0xf5, 0x21, 0x00


	//----- nvinfo : EIATTR_SPARSE_MMA_MASK
	.align		4
.L_17:
        /*0048*/ 	.byte	0x03, 0x50
        /*004a*/ 	.short	0x0000


	//----- nvinfo : EIATTR_MAXREG_COUNT
	.align		4
        /*004c*/ 	.byte	0x03, 0x1b
        /*004e*/ 	.short	0x00ff


	//----- nvinfo : EIATTR_NUM_BARRIERS
	.align		4
        /*0050*/ 	.byte	0x02, 0x4c
        /*0052*/ 	.byte	0x01
	.zero		1


	//----- nvinfo : EIATTR_MERCURY_ISA_VERSION
	.align		4
        /*0054*/ 	.byte	0x03, 0x5f
        /*0056*/ 	.short	0x0101


	//----- nvinfo : EIATTR_VRC_CTA_INIT_COUNT
	.align		4
        /*0058*/ 	.byte	0x02, 0x4a
	.zero		1
	.zero		1


	//----- nvinfo : EIATTR_EXIT_INSTR_OFFSETS
	.align		4
        /*005c*/ 	.byte	0x04, 0x1c
        /*005e*/ 	.short	(.L_19 - .L_18)


	//   ....[0]....
.L_18:
        /*0060*/ 	.word	0x00002860


	//----- nvinfo : EIATTR_CRS_STACK_SIZE
	.align		4
.L_19:
        /*0064*/ 	.byte	0x04, 0x1e
        /*0066*/ 	.short	(.L_21 - .L_20)
.L_20:
        /*0068*/ 	.word	0x00000000


	//----- nvinfo : EIATTR_CBANK_PARAM_SIZE
	.align		4
.L_21:
        /*006c*/ 	.byte	0x03, 0x19
        /*006e*/ 	.short	0x0018


	//----- nvinfo : EIATTR_PARAM_CBANK
	.align		4
        /*0070*/ 	.byte	0x04, 0x0a
        /*0072*/ 	.short	(.L_23 - .L_22)
	.align		4
.L_22:
        /*0074*/ 	.word	index@(.nv.constant0._Z20computeMovingAveragePKfPfii)
        /*0078*/ 	.short	0x0380
        /*007a*/ 	.short	0x0018


	//----- nvinfo : EIATTR_SW_WAR
	.align		4
.L_23:
        /*007c*/ 	.byte	0x04, 0x36
        /*007e*/ 	.short	(.L_25 - .L_24)
.L_24:
        /*0080*/ 	.word	0x00000008
.L_25:


//--------------------- .nv.callgraph             --------------------------
	.section	.nv.callgraph,"",@"SHT_CUDA_CALLGRAPH"
	.align	4
	.sectionentsize	8
	.align		4
        /*0000*/ 	.word	0x00000000
	.align		4
        /*0004*/ 	.word	0xffffffff
	.align		4
        /*0008*/ 	.word	0x00000000
	.align		4
        /*000c*/ 	.word	0xfffffffe
	.align		4
        /*0010*/ 	.word	0x00000000
	.align		4
        /*0014*/ 	.word	0xfffffffd
	.align		4
        /*0018*/ 	.word	0x00000000
	.align		4
        /*001c*/ 	.word	0xfffffffc


//--------------------- .text._Z20computeMovingAveragePKfPfii --------------------------
	.section	.text._Z20computeMovingAveragePKfPfii,"ax",@progbits
	.align	128
        .global         _Z20computeMovingAveragePKfPfii
        .type           _Z20computeMovingAveragePKfPfii,@function
        .size           _Z20computeMovingAveragePKfPfii,(.L_x_77 - _Z20computeMovingAveragePKfPfii)
        .other          _Z20computeMovingAveragePKfPfii,@"STO_CUDA_ENTRY STV_DEFAULT"
_Z20computeMovingAveragePKfPfii:
.text._Z20computeMovingAveragePKfPfii:
[----:B------:R-:W-:Y:S01]  /*0000*/  LDC R1, c[0x0][0x37c] ;  /* 0x0000df00ff017b82 */ /* 0x000fe20000000800 */
[----:B------:R-:W0:Y:S07]  /*0010*/  S2R R9, SR_TID.X ;  /* 0x0000000000097919 */ /* 0x000e2e0000002100 */
[----:B------:R-:W1:Y:S01]  /*0020*/  S2UR UR5, SR_CTAID.X ;  /* 0x00000000000579c3 */ /* 0x000e620000002500 */
[----:B------:R-:W1:Y:S01]  /*0030*/  LDCU UR4, c[0x0][0x360] ;  /* 0x00006c00ff0477ac */ /* 0x000e620008000800 */
[----:B------:R-:W-:Y:S06]  /*0040*/  BSSY.RECONVERGENT B0, `(.L_x_0) ;  /* 0x0000280000007945 */ /* 0x000fec0003800200 */
[----:B------:R-:W2:Y:S01]  /*0050*/  LDC.64 R2, c[0x0][0x390] ;  /* 0x0000e400ff027b82 */ /* 0x000ea20000000a00 */
[----:B-1----:R-:W-:-:S06]  /*0060*/  UIMAD UR4, UR4, UR5, URZ ;  /* 0x00000005040472a4 */ /* 0x002fcc000f8e02ff */
[----:B0-----:R-:W-:Y:S01]  /*0070*/  VIADD R7, R9, UR4 ;  /* 0x0000000409077c36 */ /* 0x001fe20008000000 */
[----:B--2---:R-:W-:Y:S02]  /*0080*/  IADD3 R0, PT, PT, R2, 0x2, -R3 ;  /* 0x0000000202007810 */ /* 0x004fe40007ffe803 */
[----:B------:R-:W-:-:S04]  /*0090*/  ISETP.GE.AND P0, PT, R3, 0x1, PT ;  /* 0x000000010300780c */ /* 0x000fc80003f06270 */
[----:B------:R-:W-:-:S13]  /*00a0*/  ISETP.GE.OR P0, PT, R7, R0, !P0 ;  /* 0x000000000700720c */ /* 0x000fda0004706670 */
[----:B------:R-:W-:Y:S05]  /*00b0*/  @P0 BRA `(.L_x_1) ;  /* 0x0000002400e00947 */ /* 0x000fea0003800000 */
[----:B------:R-:W0:Y:S08]  /*00c0*/  LDC.64 R18, c[0x0][0x358] ;  /* 0x0000d600ff127b82 */ /* 0x000e300000000a00 */
[----:B------:R-:W1:Y:S01]  /*00d0*/  LDC.64 R16, c[0x0][0x388] ;  /* 0x0000e200ff107b82 */ /* 0x000e620000000a00 */
[----:B------:R-:W-:Y:S02]  /*00e0*/  ISETP.GE.U32.AND P0, PT, R3, 0x10, PT ;  /* 0x000000100300780c */ /* 0x000fe40003f06070 */
[----:B0-----:R-:W-:-:S02]  /*00f0*/  R2UR UR6, R18 ;  /* 0x00000000120672ca */ /* 0x001fc400000e0000 */
[----:B------:R-:W-:Y:S01]  /*0100*/  R2UR UR7, R19 ;  /* 0x00000000130772ca */ /* 0x000fe200000e0000 */
[----:B-1----:R-:W-:Y:S01]  /*0110*/  IMAD.WIDE R16, R7, 0x4, R16 ;  /* 0x0000000407107825 */ /* 0x002fe200078e0210 */
[----:B------:R-:W-:Y:S02]  /*0120*/  I2FP.F32.U32 R6, R3 ;  /* 0x0000000300067245 */ /* 0x000fe40000201000 */
[----:B------:R-:W-:Y:S01]  /*0130*/  LOP3.LUT R5, R3, 0xf, RZ, 0xc0, !PT ;  /* 0x0000000f03057812 */ /* 0x000fe200078ec0ff */
[----:B------:R-:W-:-:S08]  /*0140*/  IMAD.MOV.U32 R4, RZ, RZ, RZ ;  /* 0x000000ffff047224 */ /* 0x000fd000078e00ff */
[----:B------:R0:W5:Y:S01]  /*0150*/  LDG.E R27, desc[UR6][R16.64] ;  /* 0x00000006101b7981 */ /* 0x000162000c1e1900 */
[----:B------:R-:W-:Y:S05]  /*0160*/  @!P0 BRA `(.L_x_2) ;  /* 0x00000014002c8947 */ /* 0x000fea0003800000 */
[----:B------:R-:W1:Y:S01]  /*0170*/  LDC.64 R14, c[0x0][0x380] ;  /* 0x0000e000ff0e7b82 */ /* 0x000e620000000a00 */
[----:B------:R-:W-:Y:S02]  /*0180*/  LOP3.LUT R4, R3, 0x7ffffff0, RZ, 0xc0, !PT ;  /* 0x7ffffff003047812 */ /* 0x000fe400078ec0ff */
[----:B------:R-:W-:-:S03]  /*0190*/  MOV R3, R7 ;  /* 0x0000000700037202 */ /* 0x000fc60000000f00 */
[----:B------:R-:W-:Y:S01]  /*01a0*/  IMAD.MOV R2, RZ, RZ, -R4 ;  /* 0x000000ffff027224 */ /* 0x000fe200078e0a04 */
[----:B-1----:R-:W-:-:S05]  /*01b0*/  IADD3 R14, P0, PT, R14, 0x20, RZ ;  /* 0x000000200e0e7810 */ /* 0x002fca0007f1e0ff */
[----:B------:R-:W-:-:S08]  /*01c0*/  IMAD.X R15, RZ, RZ, R15, P0 ;  /* 0x000000ffff0f7224 */ /* 0x000fd000000e060f */
.L_x_35:
[----:B------:R-:W-:Y:S01]  /*01d0*/  R2UR UR6, R18 ;  /* 0x00000000120672ca */ /* 0x000fe200000e0000 */
[----:B------:R-:W-:Y:S01]  /*01e0*/  IMAD.WIDE R12, R3, 0x4, R14 ;  /* 0x00000004030c7825 */ /* 0x000fe200078e020e */
[----:B------:R-:W-:-:S13]  /*01f0*/  R2UR UR7, R19 ;  /* 0x00000000130772ca */ /* 0x000fda00000e0000 */
[----:B------:R-:W2:Y:S01]  /*0200*/  LDG.E R0, desc[UR6][R12.64+-0x20] ;  /* 0xffffe0060c007981 */ /* 0x000ea2000c1e1900 */
[----:B-1----:R-:W1:Y:S01]  /*0210*/  MUFU.RCP R11, R6 ;  /* 0x00000006000b7308 */ /* 0x002e620000001000 */
[----:B------:R-:W-:Y:S01]  /*0220*/  IADD3 R2, PT, PT, R2, 0x10, RZ ;  /* 0x0000001002027810 */ /* 0x000fe20007ffe0ff */
[----:B------:R-:W-:Y:S03]  /*0230*/  BSSY.RECONVERGENT B3, `(.L_x_3) ;  /* 0x000000c000037945 */ /* 0x000fe60003800200 */
[----:B------:R-:W-:Y:S01]  /*0240*/  ISETP.NE.AND P2, PT, R2, RZ, PT ;  /* 0x000000ff0200720c */ /* 0x000fe20003f45270 */
[----:B-1----:R-:W-:-:S04]  /*0250*/  FFMA R8, -R6, R11, 1 ;  /* 0x3f80000006087423 */ /* 0x002fc8000000010b */
[----:B------:R-:W-:Y:S01]  /*0260*/  FFMA R11, R11, R8, R11 ;  /* 0x000000080b0b7223 */ /* 0x000fe2000000000b */
[----:B--2---:R-:W1:Y:S03]  /*0270*/  FCHK P0, R0, R6 ;  /* 0x0000000600007302 */ /* 0x004e660000000000 */
[----:B------:R-:W-:-:S04]  /*0280*/  FFMA R8, R0, R11, RZ ;  /* 0x0000000b00087223 */ /* 0x000fc800000000ff */
[----:B------:R-:W-:-:S04]  /*0290*/  FFMA R10, -R6, R8, R0 ;  /* 0x00000008060a7223 */ /* 0x000fc80000000100 */
[----:B------:R-:W-:Y:S01]  /*02a0*/  FFMA R8, R11, R10, R8 ;  /* 0x0000000a0b087223 */ /* 0x000fe20000000008 */
[----:B-1----:R-:W-:Y:S06]  /*02b0*/  @!P0 BRA `(.L_x_4) ;  /* 0x00000000000c8947 */ /* 0x002fec0003800000 */
[----:B------:R-:W-:-:S07]  /*02c0*/  MOV R8, 0x2e0 ;  /* 0x000002e000087802 */ /* 0x000fce0000000f00 */
[----:B0----5:R-:W-:Y:S05]  /*02d0*/  CALL.REL.NOINC `($__internal_0_$__cuda_sm3x_div_rn_noftz_f32_slowpath) ;  /* 0x0000002400647944 */ /* 0x021fea0003c00000 */
[----:B------:R-:W-:-:S07]  /*02e0*/  IMAD.MOV.U32 R8, RZ, RZ, R0 ;  /* 0x000000ffff087224 */ /* 0x000fce00078e0000 */
.L_x_4:
[----:B------:R-:W-:Y:S05]  /*02f0*/  BSYNC.RECONVERGENT B3 ;  /* 0x0000000000037941 */ /* 0x000fea0003800200 */
.L_x_3:
[----:B------:R-:W-:Y:S01]  /*0300*/  R2UR UR6, R18 ;  /* 0x00000000120672ca */ /* 0x000fe200000e0000 */
[----:B-----5:R-:W-:Y:S01]  /*0310*/  FADD R27, R8, R27 ;  /* 0x0000001b081b7221 */ /* 0x020fe20000000000 */
[C---:B------:R-:W-:Y:S02]  /*0320*/  R2UR UR7, R19.reuse ;  /* 0x00000000130772ca */ /* 0x040fe400000e0000 */
[----:B------:R-:W-:Y:S02]  /*0330*/  R2UR UR8, R18 ;  /* 0x00000000120872ca */ /* 0x000fe400000e0000 */
[----:B------:R-:W-:-:S09]  /*0340*/  R2UR UR9, R19 ;  /* 0x00000000130972ca */ /* 0x000fd200000e0000 */
[----:B------:R1:W-:Y:S04]  /*0350*/  STG.E desc[UR6][R16.64], R27 ;  /* 0x0000001b10007986 */ /* 0x0003e8000c101906 */
[----:B------:R-:W2:Y:S01]  /*0360*/  LDG.E R21, desc[UR8][R12.64+-0x1c] ;  /* 0xffffe4080c157981 */ /* 0x000ea2000c1e1900 */
[----:B------:R-:W3:Y:S01]  /*0370*/  MUFU.RCP R11, R6 ;  /* 0x00000006000b7308 */ /* 0x000ee20000001000 */
[----:B------:R-:W-:Y:S01]  /*0380*/  BSSY.RECONVERGENT B3, `(.L_x_5) ;  /* 0x000000b000037945 */ /* 0x000fe20003800200 */
[----:B---3--:R-:W-:-:S04]  /*0390*/  FFMA R0, -R6, R11, 1 ;  /* 0x3f80000006007423 */ /* 0x008fc8000000010b */
[----:B------:R-:W-:Y:S02]  /*03a0*/  FFMA R0, R11, R0, R11 ;  /* 0x000000000b007223 */ /* 0x000fe4000000000b */
[----:B--2---:R-:W2:Y:S02]  /*03b0*/  FCHK P0, R21, R6 ;  /* 0x0000000615007302 */ /* 0x004ea40000000000 */
[----:B------:R-:W-:-:S04]  /*03c0*/  FFMA R11, R0, R21, RZ ;  /* 0x00000015000b7223 */ /* 0x000fc800000000ff */
[----:B------:R-:W-:-:S04]  /*03d0*/  FFMA R8, -R6, R11, R21 ;  /* 0x0000000b06087223 */ /* 0x000fc80000000115 */
[----:B------:R-:W-:Y:S01]  /*03e0*/  FFMA R0, R0, R8, R11 ;  /* 0x0000000800007223 */ /* 0x000fe2000000000b */
[----:B-12---:R-:W-:Y:S06]  /*03f0*/  @!P0 BRA `(.L_x_6) ;  /* 0x00000000000c8947 */ /* 0x006fec0003800000 */
[----:B------:R-:W-:Y:S01]  /*0400*/  IMAD.MOV.U32 R0, RZ, RZ, R21 ;  /* 0x000000ffff007224 */ /* 0x000fe200078e0015 */
[----:B------:R-:W-:-:S07]  /*0410*/  MOV R8, 0x430 ;  /* 0x0000043000087802 */ /* 0x000fce0000000f00 */
[----:B0-----:R-:W-:Y:S05]  /*0420*/  CALL.REL.NOINC `($__internal_0_$__cuda_sm3x_div_rn_noftz_f32_slowpath) ;  /* 0x0000002400107944 */ /* 0x001fea0003c00000 */
.L_x_6:
[----:B------:R-:W-:Y:S05]  /*0430*/  BSYNC.RECONVERGENT B3 ;  /* 0x0000000000037941 */ /* 0x000fea0003800200 */
.L_x_5:
[C---:B------:R-:W-:Y:S01]  /*0440*/  R2UR UR6, R18.reuse ;  /* 0x00000000120672ca */ /* 0x040fe200000e0000 */
[----:B------:R-:W-:Y:S01]  /*0450*/  FADD R27, R27, R0 ;  /* 0x000000001b1b7221 */ /* 0x000fe20000000000 */
        /* <DEDUP_REMOVED lines=14> */
[----:B------:R-:W-:Y:S02]  /*0540*/  MOV R0, R21 ;  /* 0x0000001500007202 */ /* 0x000fe40000000f00 */
[----:B------:R-:W-:-:S07]  /*0550*/  MOV R8, 0x570 ;  /* 0x0000057000087802 */ /* 0x000fce0000000f00 */
[----:B0-----:R-:W-:Y:S05]  /*0560*/  CALL.REL.NOINC `($__internal_0_$__cuda_sm3x_div_rn_noftz_f32_slowpath) ;  /* 0x0000002000c07944 */ /* 0x001fea0003c00000 */
.L_x_8:
[----:B------:R-:W-:Y:S05]  /*0570*/  BSYNC.RECONVERGENT B3 ;  /* 0x0000000000037941 */ /* 0x000fea0003800200 */
.L_x_7:
        /* <DEDUP_REMOVED lines=19> */
.L_x_10:
[----:B------:R-:W-:Y:S05]  /*06b0*/  BSYNC.RECONVERGENT B3 ;  /* 0x0000000000037941 */ /* 0x000fea0003800200 */
.L_x_9:
        /* <DEDUP_REMOVED lines=19> */
.L_x_12:
[----:B------:R-:W-:Y:S05]  /*07f0*/  BSYNC.RECONVERGENT B3 ;  /* 0x0000000000037941 */ /* 0x000fea0003800200 */
.L_x_11:
        /* <DEDUP_REMOVED lines=19> */
.L_x_14:
[----:B------:R-:W-:Y:S05]  /*0930*/  BSYNC.RECONVERGENT B3 ;  /* 0x0000000000037941 */ /* 0x000fea0003800200 */
.L_x_13:
        /* <DEDUP_REMOVED lines=19> */
.L_x_16:
[----:B------:R-:W-:Y:S05]  /*0a70*/  BSYNC.RECONVERGENT B3 ;  /* 0x0000000000037941 */ /* 0x000fea0003800200 */
.L_x_15:
        /* <DEDUP_REMOVED lines=19> */
.L_x_18:
[----:B------:R-:W-:Y:S05]  /*0bb0*/  BSYNC.RECONVERGENT B3 ;  /* 0x0000000000037941 */ /* 0x000fea0003800200 */
.L_x_17:
        /* <DEDUP_REMOVED lines=19> */
.L_x_20:
[----:B------:R-:W-:Y:S05]  /*0cf0*/  BSYNC.RECONVERGENT B3 ;  /* 0x0000000000037941 */ /* 0x000fea0003800200 */
.L_x_19:
        /* <DEDUP_REMOVED lines=19> */
.L_x_22:
[----:B------:R-:W-:Y:S05]  /*0e30*/  BSYNC.RECONVERGENT B3 ;  /* 0x0000000000037941 */ /* 0x000fea0003800200 */
.L_x_21:
        /* <DEDUP_REMOVED lines=19> */
.L_x_24:
[----:B------:R-:W-:Y:S05]  /*0f70*/  BSYNC.RECONVERGENT B3 ;  /* 0x0000000000037941 */ /* 0x000fea0003800200 */
.L_x_23:
        /* <DEDUP_REMOVED lines=19> */
.L_x_26:
[----:B------:R-:W-:Y:S05]  /*10b0*/  BSYNC.RECONVERGENT B3 ;  /* 0x0000000000037941 */ /* 0x000fea0003800200 */
.L_x_25:
        /* <DEDUP_REMOVED lines=19> */
.L_x_28:
[----:B------:R-:W-:Y:S05]  /*11f0*/  BSYNC.RECONVERGENT B3 ;  /* 0x0000000000037941 */ /* 0x000fea0003800200 */
.L_x_27:
        /* <DEDUP_REMOVED lines=19> */
.L_x_30:
[----:B------:R-:W-:Y:S05]  /*1330*/  BSYNC.RECONVERGENT B3 ;  /* 0x0000000000037941 */ /* 0x000fea0003800200 */
.L_x_29:
        /* <DEDUP_REMOVED lines=19> */
.L_x_32:
[----:B------:R-:W-:Y:S05]  /*1470*/  BSYNC.RECONVERGENT B3 ;  /* 0x0000000000037941 */ /* 0x000fea0003800200 */
.L_x_31:
        /* <DEDUP_REMOVED lines=19> */
.L_x_34:
[----:B------:R-:W-:Y:S05]  /*15b0*/  BSYNC.RECONVERGENT B3 ;  /* 0x0000000000037941 */ /* 0x000fea0003800200 */
.L_x_33:
[----:B------:R-:W-:Y:S01]  /*15c0*/  R2UR UR6, R18 ;  /* 0x00000000120672ca */ /* 0x000fe200000e0000 */
[----:B------:R-:W-:Y:S01]  /*15d0*/  FADD R27, R27, R0 ;  /* 0x000000001b1b7221 */ /* 0x000fe20000000000 */
[----:B------:R-:W-:Y:S01]  /*15e0*/  R2UR UR7, R19 ;  /* 0x00000000130772ca */ /* 0x000fe200000e0000 */
[----:B------:R-:W-:-:S12]  /*15f0*/  VIADD R3, R3, 0x10 ;  /* 0x0000001003037836 */ /* 0x000fd80000000000 */
[----:B------:R1:W-:Y:S01]  /*1600*/  STG.E desc[UR6][R16.64], R27 ;  /* 0x0000001b10007986 */ /* 0x0003e2000c101906 */
[----:B------:R-:W-:Y:S05]  /*1610*/  @P2 BRA `(.L_x_35) ;  /* 0xffffffe800ec2947 */ /* 0x000fea000383ffff */
.L_x_2:
[----:B------:R-:W-:-:S13]  /*1620*/  ISETP.NE.AND P0, PT, R5, RZ, PT ;  /* 0x000000ff0500720c */ /* 0x000fda0003f05270 */
[----:B------:R-:W-:Y:S05]  /*1630*/  @!P0 BRA `(.L_x_1) ;  /* 0x0000001000808947 */ /* 0x000fea0003800000 */
[----:B------:R-:W2:Y:S01]  /*1640*/  LDC R2, c[0x0][0x394] ;  /* 0x0000e500ff027b82 */ /* 0x000ea20000000800 */
[----:B------:R-:W-:Y:S02]  /*1650*/  ISETP.GE.U32.AND P0, PT, R5, 0x8, PT ;  /* 0x000000080500780c */ /* 0x000fe40003f06070 */
[----:B--2---:R-:W-:-:S11]  /*1660*/  LOP3.LUT R2, R2, 0x7, RZ, 0xc0, !PT ;  /* 0x0000000702027812 */ /* 0x004fd600078ec0ff */
[----:B------:R-:W-:Y:S05]  /*1670*/  @!P0 BRA `(.L_x_36) ;  /* 0x0000000800908947 */ /* 0x000fea0003800000 */
[----:B------:R-:W2:Y:S01]  /*1680*/  LDC.64 R12, c[0x0][0x380] ;  /* 0x0000e000ff0c7b82 */ /* 0x000ea20000000a00 */
[----:B------:R-:W-:Y:S02]  /*1690*/  R2UR UR6, R18 ;  /* 0x00000000120672ca */ /* 0x000fe400000e0000 */
[----:B------:R-:W-:Y:S02]  /*16a0*/  R2UR UR7, R19 ;  /* 0x00000000130772ca */ /* 0x000fe400000e0000 */
[----:B------:R-:W-:-:S05]  /*16b0*/  IADD3 R3, PT, PT, R7, R4, RZ ;  /* 0x0000000407037210 */ /* 0x000fca0007ffe0ff */
[----:B--2---:R-:W-:-:S06]  /*16c0*/  IMAD.WIDE R12, R3, 0x4, R12 ;  /* 0x00000004030c7825 */ /* 0x004fcc00078e020c */
        /* <DEDUP_REMOVED lines=9> */
[----:B--2---:R-:W-:Y:S06]  /*1760*/  @!P0 BRA `(.L_x_38) ;  /* 0x00000000000c8947 */ /* 0x004fec0003800000 */
[----:B------:R-:W-:Y:S01]  /*1770*/  IMAD.MOV.U32 R0, RZ, RZ, R5 ;  /* 0x000000ffff007224 */ /* 0x000fe200078e0005 */
[----:B------:R-:W-:-:S07]  /*1780*/  MOV R8, 0x17a0 ;  /* 0x000017a000087802 */ /* 0x000fce0000000f00 */
[----:B01---5:R-:W-:Y:S05]  /*1790*/  CALL.REL.NOINC `($__internal_0_$__cuda_sm3x_div_rn_noftz_f32_slowpath) ;  /* 0x0000001000347944 */ /* 0x023fea0003c00000 */
.L_x_38:
[----:B------:R-:W-:Y:S05]  /*17a0*/  BSYNC.RECONVERGENT B3 ;  /* 0x0000000000037941 */ /* 0x000fea0003800200 */
.L_x_37:
[C---:B------:R-:W-:Y:S01]  /*17b0*/  R2UR UR6, R18.reuse ;  /* 0x00000000120672ca */ /* 0x040fe200000e0000 */
[----:B-1---5:R-:W-:Y:S01]  /*17c0*/  FADD R27, R27, R0 ;  /* 0x000000001b1b7221 */ /* 0x022fe20000000000 */
        /* <DEDUP_REMOVED lines=17> */
.L_x_40:
[----:B------:R-:W-:Y:S05]  /*18e0*/  BSYNC.RECONVERGENT B3 ;  /* 0x0000000000037941 */ /* 0x000fea0003800200 */
.L_x_39:
        /* <DEDUP_REMOVED lines=19> */
.L_x_42:
[----:B------:R-:W-:Y:S05]  /*1a20*/  BSYNC.RECONVERGENT B3 ;  /* 0x0000000000037941 */ /* 0x000fea0003800200 */
.L_x_41:
        /* <DEDUP_REMOVED lines=19> */
.L_x_44:
[----:B------:R-:W-:Y:S05]  /*1b60*/  BSYNC.RECONVERGENT B3 ;  /* 0x0000000000037941 */ /* 0x000fea0003800200 */
.L_x_43:
        /* <DEDUP_REMOVED lines=19> */
.L_x_46:
[----:B------:R-:W-:Y:S05]  /*1ca0*/  BSYNC.RECONVERGENT B3 ;  /* 0x0000000000037941 */ /* 0x000fea0003800200 */
.L_x_45:
        /* <DEDUP_REMOVED lines=19> */
.L_x_48:
[----:B------:R-:W-:Y:S05]  /*1de0*/  BSYNC.RECONVERGENT B3 ;  /* 0x0000000000037941 */ /* 0x000fea0003800200 */
.L_x_47:
        /* <DEDUP_REMOVED lines=19> */
.L_x_50:
[----:B------:R-:W-:Y:S05]  /*1f20*/  BSYNC.RECONVERGENT B3 ;  /* 0x0000000000037941 */ /* 0x000fea0003800200 */
.L_x_49:
        /* <DEDUP_REMOVED lines=19> */
.L_x_52:
[----:B------:R-:W-:Y:S05]  /*2060*/  BSYNC.RECONVERGENT B3 ;  /* 0x0000000000037941 */ /* 0x000fea0003800200 */
.L_x_51:
[----:B------:R-:W-:Y:S01]  /*2070*/  R2UR UR6, R18 ;  /* 0x00000000120672ca */ /* 0x000fe200000e0000 */
[----:B------:R-:W-:Y:S01]  /*2080*/  FADD R27, R27, R0 ;  /* 0x000000001b1b7221 */ /* 0x000fe20000000000 */
[----:B------:R-:W-:Y:S02]  /*2090*/  R2UR UR7, R19 ;  /* 0x00000000130772ca */ /* 0x000fe400000e0000 */
[----:B------:R-:W-:-:S11]  /*20a0*/  IADD3 R4, PT, PT, R4, 0x8, RZ ;  /* 0x0000000804047810 */ /* 0x000fd60007ffe0ff */
[----:B------:R2:W-:Y:S02]  /*20b0*/  STG.E desc[UR6][R16.64], R27 ;  /* 0x0000001b10007986 */ /* 0x0005e4000c101906 */
.L_x_36:
[----:B------:R-:W-:-:S13]  /*20c0*/  ISETP.NE.AND P0, PT, R2, RZ, PT ;  /* 0x000000ff0200720c */ /* 0x000fda0003f05270 */
[----:B------:R-:W-:Y:S05]  /*20d0*/  @!P0 BRA `(.L_x_1) ;  /* 0x0000000400d88947 */ /* 0x000fea0003800000 */
[----:B------:R-:W3:Y:S01]  /*20e0*/  LDC R0, c[0x0][0x394] ;  /* 0x0000e500ff007b82 */ /* 0x000ee20000000800 */
[----:B------:R-:W-:Y:S02]  /*20f0*/  ISETP.GE.U32.AND P0, PT, R2, 0x4, PT ;  /* 0x000000040200780c */ /* 0x000fe40003f06070 */
[----:B---3--:R-:W-:-:S11]  /*2100*/  LOP3.LUT R2, R0, 0x3, RZ, 0xc0, !PT ;  /* 0x0000000300027812 */ /* 0x008fd600078ec0ff */
[----:B------:R-:W-:Y:S05]  /*2110*/  @!P0 BRA `(.L_x_53) ;  /* 0x0000000400508947 */ /* 0x000fea0003800000 */
[----:B------:R-:W3:Y:S01]  /*2120*/  LDC.64 R12, c[0x0][0x380] ;  /* 0x0000e000ff0c7b82 */ /* 0x000ee20000000a00 */
[----:B------:R-:W-:Y:S01]  /*2130*/  R2UR UR6, R18 ;  /* 0x00000000120672ca */ /* 0x000fe200000e0000 */
[----:B------:R-:W-:Y:S01]  /*2140*/  IMAD.IADD R7, R7, 0x1, R4 ;  /* 0x0000000107077824 */ /* 0x000fe200078e0204 */
[----:B------:R-:W-:-:S03]  /*2150*/  R2UR UR7, R19 ;  /* 0x00000000130772ca */ /* 0x000fc600000e0000 */
[----:B---3--:R-:W-:-:S10]  /*2160*/  IMAD.WIDE R12, R7, 0x4, R12 ;  /* 0x00000004070c7825 */ /* 0x008fd400078e020c */
[----:B------:R-:W3:Y:S01]  /*2170*/  LDG.E R5, desc[UR6][R12.64] ;  /* 0x000000060c057981 */ /* 0x000ee2000c1e1900 */
[----:B------:R-:W4:Y:S01]  /*2180*/  MUFU.RCP R3, R6 ;  /* 0x0000000600037308 */ /* 0x000f220000001000 */
[----:B------:R-:W-:Y:S01]  /*2190*/  BSSY.RECONVERGENT B3, `(.L_x_54) ;  /* 0x000000b000037945 */ /* 0x000fe20003800200 */
[----:B----4-:R-:W-:-:S04]  /*21a0*/  FFMA R0, -R6, R3, 1 ;  /* 0x3f80000006007423 */ /* 0x010fc80000000103 */
[----:B------:R-:W-:Y:S02]  /*21b0*/  FFMA R0, R3, R0, R3 ;  /* 0x0000000003007223 */ /* 0x000fe40000000003 */
[----:B---3--:R-:W3:Y:S02]  /*21c0*/  FCHK P0, R5, R6 ;  /* 0x0000000605007302 */ /* 0x008ee40000000000 */
[----:B------:R-:W-:-:S04]  /*21d0*/  FFMA R3, R0, R5, RZ ;  /* 0x0000000500037223 */ /* 0x000fc800000000ff */
[----:B------:R-:W-:-:S04]  /*21e0*/  FFMA R8, -R6, R3, R5 ;  /* 0x0000000306087223 */ /* 0x000fc80000000105 */
[----:B------:R-:W-:Y:S01]  /*21f0*/  FFMA R0, R0, R8, R3 ;  /* 0x0000000800007223 */ /* 0x000fe20000000003 */
[----:B---3--:R-:W-:Y:S06]  /*2200*/  @!P0 BRA `(.L_x_55) ;  /* 0x00000000000c8947 */ /* 0x008fec0003800000 */
[----:B------:R-:W-:Y:S01]  /*2210*/  IMAD.MOV.U32 R0, RZ, RZ, R5 ;  /* 0x000000ffff007224 */ /* 0x000fe200078e0005 */
[----:B------:R-:W-:-:S07]  /*2220*/  MOV R8, 0x2240 ;  /* 0x0000224000087802 */ /* 0x000fce0000000f00 */
[----:B012--5:R-:W-:Y:S05]  /*2230*/  CALL.REL.NOINC `($__internal_0_$__cuda_sm3x_div_rn_noftz_f32_slowpath) ;  /* 0x00000004008c7944 */ /* 0x027fea0003c00000 */
.L_x_55:
[----:B------:R-:W-:Y:S05]  /*2240*/  BSYNC.RECONVERGENT B3 ;  /* 0x0000000000037941 */ /* 0x000fea0003800200 */
.L_x_54:
[C---:B------:R-:W-:Y:S01]  /*2250*/  R2UR UR6, R18.reuse ;  /* 0x00000000120672ca */ /* 0x040fe200000e0000 */
[----:B-12--5:R-:W-:Y:S01]  /*2260*/  FADD R27, R27, R0 ;  /* 0x000000001b1b7221 */ /* 0x026fe20000000000 */
        /* <DEDUP_REMOVED lines=17> */
.L_x_57:
[----:B------:R-:W-:Y:S05]  /*2380*/  BSYNC.RECONVERGENT B3 ;  /* 0x0000000000037941 */ /* 0x000fea0003800200 */
.L_x_56:
        /* <DEDUP_REMOVED lines=19> */
.L_x_59:
[----:B------:R-:W-:Y:S05]  /*24c0*/  BSYNC.RECONVERGENT B3 ;  /* 0x0000000000037941 */ /* 0x000fea0003800200 */
.L_x_58:
        /* <DEDUP_REMOVED lines=19> */
.L_x_61:
[----:B------:R-:W-:Y:S05]  /*2600*/  BSYNC.RECONVERGENT B3 ;  /* 0x0000000000037941 */ /* 0x000fea0003800200 */
.L_x_60:
[----:B------:R-:W-:Y:S01]  /*2610*/  R2UR UR6, R18 ;  /* 0x00000000120672ca */ /* 0x000fe200000e0000 */
[----:B------:R-:W-:Y:S01]  /*2620*/  FADD R27, R27, R0 ;  /* 0x000000001b1b7221 */ /* 0x000fe20000000000 */
[----:B------:R-:W-:Y:S02]  /*2630*/  R2UR UR7, R19 ;  /* 0x00000000130772ca */ /* 0x000fe400000e0000 */
[----:B------:R-:W-:-:S11]  /*2640*/  IADD3 R4, PT, PT, R4, 0x4, RZ ;  /* 0x0000000404047810 */ /* 0x000fd60007ffe0ff */
[----:B------:R3:W-:Y:S02]  /*2650*/  STG.E desc[UR6][R16.64], R27 ;  /* 0x0000001b10007986 */ /* 0x0007e4000c101906 */
.L_x_53:
[----:B------:R-:W-:-:S13]  /*2660*/  ISETP.NE.AND P0, PT, R2, RZ, PT ;  /* 0x000000ff0200720c */ /* 0x000fda0003f05270 */
[----:B------:R-:W-:Y:S05]  /*2670*/  @!P0 BRA `(.L_x_1) ;  /* 0x0000000000708947 */ /* 0x000fea0003800000 */
[----:B------:R-:W4:Y:S01]  /*2680*/  LDC.64 R12, c[0x0][0x380] ;  /* 0x0000e000ff0c7b82 */ /* 0x000f220000000a00 */
[----:B------:R-:W-:Y:S01]  /*2690*/  IADD3 R4, PT, PT, R9, UR4, R4 ;  /* 0x0000000409047c10 */ /* 0x000fe2000fffe004 */
[----:B------:R-:W-:-:S07]  /*26a0*/  IMAD.MOV R2, RZ, RZ, -R2 ;  /* 0x000000ffff027224 */ /* 0x000fce00078e0a02 */
.L_x_64:
[----:B------:R-:W-:Y:S01]  /*26b0*/  R2UR UR6, R18 ;  /* 0x00000000120672ca */ /* 0x000fe200000e0000 */
[----:B----4-:R-:W-:Y:S01]  /*26c0*/  IMAD.WIDE R8, R4, 0x4, R12 ;  /* 0x0000000404087825 */ /* 0x010fe200078e020c */
[----:B------:R-:W-:-:S13]  /*26d0*/  R2UR UR7, R19 ;  /* 0x00000000130772ca */ /* 0x000fda00000e0000 */
[----:B------:R-:W4:Y:S01]  /*26e0*/  LDG.E R9, desc[UR6][R8.64] ;  /* 0x0000000608097981 */ /* 0x000f22000c1e1900 */
[----:B0-----:R-:W0:Y:S01]  /*26f0*/  MUFU.RCP R3, R6 ;  /* 0x0000000600037308 */ /* 0x001e220000001000 */
[----:B------:R-:W-:Y:S01]  /*2700*/  VIADD R2, R2, 0x1 ;  /* 0x0000000102027836 */ /* 0x000fe20000000000 */
[----:B------:R-:W-:Y:S04]  /*2710*/  BSSY.RECONVERGENT B3, `(.L_x_62) ;  /* 0x000000c000037945 */ /* 0x000fe80003800200 */
[----:B------:R-:W-:Y:S01]  /*2720*/  ISETP.NE.AND P2, PT, R2, RZ, PT ;  /* 0x000000ff0200720c */ /* 0x000fe20003f45270 */
[----:B0-----:R-:W-:-:S04]  /*2730*/  FFMA R0, -R6, R3, 1 ;  /* 0x3f80000006007423 */ /* 0x001fc80000000103 */
[----:B------:R-:W-:Y:S01]  /*2740*/  FFMA R0, R3, R0, R3 ;  /* 0x0000000003007223 */ /* 0x000fe20000000003 */
[----:B----4-:R-:W0:Y:S03]  /*2750*/  FCHK P0, R9, R6 ;  /* 0x0000000609007302 */ /* 0x010e260000000000 */
[----:B------:R-:W-:-:S04]  /*2760*/  FFMA R3, R0, R9, RZ ;  /* 0x0000000900037223 */ /* 0x000fc800000000ff */
[----:B------:R-:W-:-:S04]  /*2770*/  FFMA R10, -R6, R3, R9 ;  /* 0x00000003060a7223 */ /* 0x000fc80000000109 */
[----:B------:R-:W-:Y:S01]  /*2780*/  FFMA R0, R0, R10, R3 ;  /* 0x0000000a00007223 */ /* 0x000fe20000000003 */
[----:B0-----:R-:W-:Y:S06]  /*2790*/  @!P0 BRA `(.L_x_63) ;  /* 0x00000000000c8947 */ /* 0x001fec0003800000 */
[----:B------:R-:W-:Y:S02]  /*27a0*/  MOV R0, R9 ;  /* 0x0000000900007202 */ /* 0x000fe40000000f00 */
[----:B------:R-:W-:-:S07]  /*27b0*/  MOV R8, 0x27d0 ;  /* 0x000027d000087802 */ /* 0x000fce0000000f00 */
[----:B-123-5:R-:W-:Y:S05]  /*27c0*/  CALL.REL.NOINC `($__internal_0_$__cuda_sm3x_div_rn_noftz_f32_slowpath) ;  /* 0x0000000000287944 */ /* 0x02efea0003c00000 */
.L_x_63:
[----:B------:R-:W-:Y:S05]  /*27d0*/  BSYNC.RECONVERGENT B3 ;  /* 0x0000000000037941 */ /* 0x000fea0003800200 */
.L_x_62:
[----:B------:R-:W-:Y:S01]  /*27e0*/  R2UR UR6, R18 ;  /* 0x00000000120672ca */ /* 0x000fe200000e0000 */
[----:B-123-5:R-:W-:Y:S01]  /*27f0*/  FADD R27, R0, R27 ;  /* 0x0000001b001b7221 */ /* 0x02efe20000000000 */
[----:B------:R-:W-:Y:S01]  /*2800*/  R2UR UR7, R19 ;  /* 0x00000000130772ca */ /* 0x000fe200000e0000 */
[----:B------:R-:W-:-:S12]  /*2810*/  VIADD R4, R4, 0x1 ;  /* 0x0000000104047836 */ /* 0x000fd80000000000 */
[----:B------:R0:W-:Y:S01]  /*2820*/  STG.E desc[UR6][R16.64], R27 ;  /* 0x0000001b10007986 */ /* 0x0001e2000c101906 */
[----:B------:R-:W-:Y:S05]  /*2830*/  @P2 BRA `(.L_x_64) ;  /* 0xfffffffc009c2947 */ /* 0x000fea000383ffff */
.L_x_1:
[----:B------:R-:W-:Y:S05]  /*2840*/  BSYNC.RECONVERGENT B0 ;  /* 0x0000000000007941 */ /* 0x000fea0003800200 */
.L_x_0:
[----:B------:R-:W-:Y:S06]  /*2850*/  BAR.SYNC.DEFER_BLOCKING 0x0 ;  /* 0x0000000000007b1d */ /* 0x000fec0000010000 */
[----:B------:R-:W-:Y:S05]  /*2860*/  EXIT ;  /* 0x000000000000794d */ /* 0x000fea0003800000 */
        .weak           $__internal_0_$__cuda_sm3x_div_rn_noftz_f32_slowpath
        .type           $__internal_0_$__cuda_sm3x_div_rn_noftz_f32_slowpath,@function
        .size           $__internal_0_$__cuda_sm3x_div_rn_noftz_f32_slowpath,(.L_x_77 - $__internal_0_$__cuda_sm3x_div_rn_noftz_f32_slowpath)
$__internal_0_$__cuda_sm3x_div_rn_noftz_f32_slowpath:
[----:B------:R-:W-:Y:S01]  /*2870*/  SHF.R.U32.HI R10, RZ, 0x17, R6 ;  /* 0x00000017ff0a7819 */ /* 0x000fe20000011606 */
[----:B------:R-:W-:Y:S01]  /*2880*/  BSSY.RECONVERGENT B1, `(.L_x_65) ;  /* 0x0000064000017945 */ /* 0x000fe20003800200 */
[----:B------:R-:W-:Y:S01]  /*2890*/  SHF.R.U32.HI R23, RZ, 0x17, R0 ;  /* 0x00000017ff177819 */ /* 0x000fe20000011600 */
[----:B------:R-:W-:Y:S01]  /*28a0*/  IMAD.MOV.U32 R21, RZ, RZ, R6 ;  /* 0x000000ffff157224 */ /* 0x000fe200078e0006 */
[----:B------:R-:W-:Y:S02]  /*28b0*/  LOP3.LUT R10, R10, 0xff, RZ, 0xc0, !PT ;  /* 0x000000ff0a0a7812 */ /* 0x000fe400078ec0ff */
[----:B------:R-:W-:-:S03]  /*28c0*/  LOP3.LUT R23, R23, 0xff, RZ, 0xc0, !PT ;  /* 0x000000ff17177812 */ /* 0x000fc600078ec0ff */
[----:B------:R-:W-:Y:S01]  /*28d0*/  VIADD R20, R10, 0xffffffff ;  /* 0xffffffff0a147836 */ /* 0x000fe20000000000 */
[----:B------:R-:W-:-:S04]  /*28e0*/  IADD3 R11, PT, PT, R23, -0x1, RZ ;  /* 0xffffffff170b7810 */ /* 0x000fc80007ffe0ff */
[----:B------:R-:W-:-:S04]  /*28f0*/  ISETP.GT.U32.AND P0, PT, R20, 0xfd, PT ;  /* 0x000000fd1400780c */ /* 0x000fc80003f04070 */
[----:B------:R-:W-:-:S13]  /*2900*/  ISETP.GT.U32.OR P0, PT, R11, 0xfd, P0 ;  /* 0x000000fd0b00780c */ /* 0x000fda0000704470 */
[----:B------:R-:W-:Y:S01]  /*2910*/  @!P0 IMAD.MOV.U32 R11, RZ, RZ, RZ ;  /* 0x000000ffff0b8224 */ /* 0x000fe200078e00ff */
[----:B------:R-:W-:Y:S06]  /*2920*/  @!P0 BRA `(.L_x_66) ;  /* 0x0000000000608947 */ /* 0x000fec0003800000 */
[----:B------:R-:W-:Y:S02]  /*2930*/  FSETP.GTU.FTZ.AND P0, PT, |R0|, +INF , PT ;  /* 0x7f8000000000780b */ /* 0x000fe40003f1c200 */
[----:B------:R-:W-:-:S04]  /*2940*/  FSETP.GTU.FTZ.AND P1, PT, |R6|, +INF , PT ;  /* 0x7f8000000600780b */ /* 0x000fc80003f3c200 */
[----:B------:R-:W-:-:S13]  /*2950*/  PLOP3.LUT P0, PT, P0, P1, PT, 0xf8, 0x8f ;  /* 0x00000000008f781c */ /* 0x000fda0000703f70 */
[----:B------:R-:W-:Y:S05]  /*2960*/  @P0 BRA `(.L_x_67) ;  /* 0x0000000400500947 */ /* 0x000fea0003800000 */
[----:B------:R-:W-:-:S13]  /*2970*/  LOP3.LUT P0, RZ, R21, 0x7fffffff, R0, 0xc8, !PT ;  /* 0x7fffffff15ff7812 */ /* 0x000fda000780c800 */
[----:B------:R-:W-:Y:S05]  /*2980*/  @!P0 BRA `(.L_x_68) ;  /* 0x0000000400408947 */ /* 0x000fea0003800000 */
[----:B------:R-:W-:Y:S02]  /*2990*/  FSETP.NEU.FTZ.AND P3, PT, |R0|, +INF , PT ;  /* 0x7f8000000000780b */ /* 0x000fe40003f7d200 */
[----:B------:R-:W-:Y:S02]  /*29a0*/  FSETP.NEU.FTZ.AND P1, PT, |R6|, +INF , PT ;  /* 0x7f8000000600780b */ /* 0x000fe40003f3d200 */
[----:B------:R-:W-:-:S11]  /*29b0*/  FSETP.NEU.FTZ.AND P0, PT, |R0|, +INF , PT ;  /* 0x7f8000000000780b */ /* 0x000fd60003f1d200 */
[----:B------:R-:W-:Y:S05]  /*29c0*/  @!P1 BRA !P3, `(.L_x_68) ;  /* 0x0000000400309947 */ /* 0x000fea0005800000 */
[----:B------:R-:W-:-:S04]  /*29d0*/  LOP3.LUT P3, RZ, R0, 0x7fffffff, RZ, 0xc0, !PT ;  /* 0x7fffffff00ff7812 */ /* 0x000fc8000786c0ff */
[----:B------:R-:W-:-:S13]  /*29e0*/  PLOP3.LUT P1, PT, P1, P3, PT, 0x2f, 0xf2 ;  /* 0x0000000000f2781c */ /* 0x000fda0000f26577 */
[----:B------:R-:W-:Y:S05]  /*29f0*/  @P1 BRA `(.L_x_69) ;  /* 0x00000004001c1947 */ /* 0x000fea0003800000 */
[----:B------:R-:W-:-:S04]  /*2a00*/  LOP3.LUT P1, RZ, R21, 0x7fffffff, RZ, 0xc0, !PT ;  /* 0x7fffffff15ff7812 */ /* 0x000fc8000782c0ff */
[----:B------:R-:W-:-:S13]  /*2a10*/  PLOP3.LUT P0, PT, P0, P1, PT, 0x2f, 0xf2 ;  /* 0x0000000000f2781c */ /* 0x000fda0000702577 */
[----:B------:R-:W-:Y:S05]  /*2a20*/  @P0 BRA `(.L_x_70) ;  /* 0x0000000400040947 */ /* 0x000fea0003800000 */
[----:B------:R-:W-:Y:S02]  /*2a30*/  IADD3 R11, PT, PT, R23, -0x1, RZ ;  /* 0xffffffff170b7810 */ /* 0x000fe40007ffe0ff */
[----:B------:R-:W-:Y:S02]  /*2a40*/  ISETP.GE.AND P1, PT, R20, RZ, PT ;  /* 0x000000ff1400720c */ /* 0x000fe40003f26270 */
[----:B------:R-:W-:-:S11]  /*2a50*/  ISETP.GE.AND P0, PT, R11, RZ, PT ;  /* 0x000000ff0b00720c */ /* 0x000fd60003f06270 */
[----:B------:R-:W-:Y:S02]  /*2a60*/  @!P1 FFMA R21, R6, 1.84467440737095516160e+19, RZ ;  /* 0x5f80000006159823 */ /* 0x000fe400000000ff */
[----:B------:R-:W-:Y:S01]  /*2a70*/  @P0 IMAD.MOV.U32 R11, RZ, RZ, RZ ;  /* 0x000000ffff0b0224 */ /* 0x000fe200078e00ff */
[----:B------:R-:W-:Y:S01]  /*2a80*/  @!P0 MOV R11, 0xffffffc0 ;  /* 0xffffffc0000b8802 */ /* 0x000fe20000000f00 */
[----:B------:R-:W-:-:S04]  /*2a90*/  @!P0 FFMA R0, R0, 1.84467440737095516160e+19, RZ ;  /* 0x5f80000000008823 */ /* 0x000fc800000000ff */
[----:B------:R-:W-:-:S07]  /*2aa0*/  @!P1 VIADD R11, R11, 0x40 ;  /* 0x000000400b0b9836 */ /* 0x000fce0000000000 */
.L_x_66:
[----:B------:R-:W-:Y:S01]  /*2ab0*/  LEA R24, R10, 0xc0800000, 0x17 ;  /* 0xc08000000a187811 */ /* 0x000fe200078eb8ff */
[----:B------:R-:W-:Y:S01]  /*2ac0*/  VIADD R23, R23, 0xffffff81 ;  /* 0xffffff8117177836 */ /* 0x000fe20000000000 */
[----:B------:R-:W-:Y:S02]  /*2ad0*/  BSSY.RECONVERGENT B2, `(.L_x_71) ;  /* 0x0000035000027945 */ /* 0x000fe40003800200 */
[----:B------:R-:W-:Y:S01]  /*2ae0*/  IADD3 R24, PT, PT, -R24, R21, RZ ;  /* 0x0000001518187210 */ /* 0x000fe20007ffe1ff */
[----:B------:R-:W-:-:S03]  /*2af0*/  IMAD R0, R23, -0x800000, R0 ;  /* 0xff80000017007824 */ /* 0x000fc600078e0200 */
[----:B------:R-:W0:Y:S01]  /*2b00*/  MUFU.RCP R20, R24 ;  /* 0x0000001800147308 */ /* 0x000e220000001000 */
[----:B------:R-:W-:-:S04]  /*2b10*/  FADD.FTZ R21, -R24, -RZ ;  /* 0x800000ff18157221 */ /* 0x000fc80000010100 */
[----:B0-----:R-:W-:-:S04]  /*2b20*/  FFMA R25, R20, R21, 1 ;  /* 0x3f80000014197423 */ /* 0x001fc80000000015 */
[----:B------:R-:W-:-:S04]  /*2b30*/  FFMA R25, R20, R25, R20 ;  /* 0x0000001914197223 */ /* 0x000fc80000000014 */
[----:B------:R-:W-:-:S04]  /*2b40*/  FFMA R20, R0, R25, RZ ;  /* 0x0000001900147223 */ /* 0x000fc800000000ff */
[----:B------:R-:W-:-:S04]  /*2b50*/  FFMA R22, R21, R20, R0 ;  /* 0x0000001415167223 */ /* 0x000fc80000000000 */
[----:B------:R-:W-:Y:S01]  /*2b60*/  FFMA R22, R25, R22, R20 ;  /* 0x0000001619167223 */ /* 0x000fe20000000014 */
[----:B------:R-:W-:-:S03]  /*2b70*/  IADD3 R20, PT, PT, R23, 0x7f, -R10 ;  /* 0x0000007f17147810 */ /* 0x000fc60007ffe80a */
[----:B------:R-:W-:Y:S01]  /*2b80*/  FFMA R21, R21, R22, R0 ;  /* 0x0000001615157223 */ /* 0x000fe20000000000 */
[----:B------:R-:W-:-:S03]  /*2b90*/  IADD3 R11, PT, PT, R20, R11, RZ ;  /* 0x0000000b140b7210 */ /* 0x000fc60007ffe0ff */
[----:B------:R-:W-:-:S05]  /*2ba0*/  FFMA R0, R25, R21, R22 ;  /* 0x0000001519007223 */ /* 0x000fca0000000016 */
[----:B------:R-:W-:-:S04]  /*2bb0*/  SHF.R.U32.HI R10, RZ, 0x17, R0 ;  /* 0x00000017ff0a7819 */ /* 0x000fc80000011600 */
[----:B------:R-:W-:-:S05]  /*2bc0*/  LOP3.LUT R10, R10, 0xff, RZ, 0xc0, !PT ;  /* 0x000000ff0a0a7812 */ /* 0x000fca00078ec0ff */
[----:B------:R-:W-:-:S05]  /*2bd0*/  IMAD.IADD R10, R10, 0x1, R11 ;  /* 0x000000010a0a7824 */ /* 0x000fca00078e020b */
[----:B------:R-:W-:-:S04]  /*2be0*/  IADD3 R20, PT, PT, R10, -0x1, RZ ;  /* 0xffffffff0a147810 */ /* 0x000fc80007ffe0ff */
[----:B------:R-:W-:-:S13]  /*2bf0*/  ISETP.GE.U32.AND P0, PT, R20, 0xfe, PT ;  /* 0x000000fe1400780c */ /* 0x000fda0003f06070 */
[----:B------:R-:W-:Y:S05]  /*2c00*/  @!P0 BRA `(.L_x_72) ;  /* 0x0000000000808947 */ /* 0x000fea0003800000 */
[----:B------:R-:W-:-:S13]  /*2c10*/  ISETP.GT.AND P0, PT, R10, 0xfe, PT ;  /* 0x000000fe0a00780c */ /* 0x000fda0003f04270 */
[----:B------:R-:W-:Y:S05]  /*2c20*/  @P0 BRA `(.L_x_73) ;  /* 0x00000000006c0947 */ /* 0x000fea0003800000 */
[----:B------:R-:W-:-:S13]  /*2c30*/  ISETP.GE.AND P0, PT, R10, 0x1, PT ;  /* 0x000000010a00780c */ /* 0x000fda0003f06270 */
[----:B------:R-:W-:Y:S05]  /*2c40*/  @P0 BRA `(.L_x_74) ;  /* 0x0000000000740947 */ /* 0x000fea0003800000 */
[----:B------:R-:W-:Y:S02]  /*2c50*/  ISETP.GE.AND P0, PT, R10, -0x18, PT ;  /* 0xffffffe80a00780c */ /* 0x000fe40003f06270 */
[----:B------:R-:W-:-:S11]  /*2c60*/  LOP3.LUT R0, R0, 0x80000000, RZ, 0xc0, !PT ;  /* 0x8000000000007812 */ /* 0x000fd600078ec0ff */
[----:B------:R-:W-:Y:S05]  /*2c70*/  @!P0 BRA `(.L_x_74) ;  /* 0x0000000000688947 */ /* 0x000fea0003800000 */
[CCC-:B------:R-:W-:Y:S01]  /*2c80*/  FFMA.RZ R11, R25.reuse, R21.reuse, R22.reuse ;  /* 0x00000015190b7223 */ /* 0x1c0fe2000000c016 */
[CCC-:B------:R-:W-:Y:S01]  /*2c90*/  FFMA.RP R20, R25.reuse, R21.reuse, R22.reuse ;  /* 0x0000001519147223 */ /* 0x1c0fe20000008016 */
[----:B------:R-:W-:Y:S01]  /*2ca0*/  FFMA.RM R25, R25, R21, R22 ;  /* 0x0000001519197223 */ /* 0x000fe20000004016 */
[C---:B------:R-:W-:Y:S01]  /*2cb0*/  VIADD R21, R10.reuse, 0x20 ;  /* 0x000000200a157836 */ /* 0x040fe20000000000 */
[C---:B------:R-:W-:Y:S02]  /*2cc0*/  ISETP.NE.AND P3, PT, R10.reuse, RZ, PT ;  /* 0x000000ff0a00720c */ /* 0x040fe40003f65270 */
[----:B------:R-:W-:Y:S02]  /*2cd0*/  LOP3.LUT R11, R11, 0x7fffff, RZ, 0xc0, !PT ;  /* 0x007fffff0b0b7812 */ /* 0x000fe400078ec0ff */
[----:B------:R-:W-:Y:S02]  /*2ce0*/  ISETP.NE.AND P1, PT, R10, RZ, PT ;  /* 0x000000ff0a00720c */ /* 0x000fe40003f25270 */
[----:B------:R-:W-:-:S02]  /*2cf0*/  LOP3.LUT R22, R11, 0x800000, RZ, 0xfc, !PT ;  /* 0x008000000b167812 */ /* 0x000fc400078efcff */
[----:B------:R-:W-:Y:S02]  /*2d00*/  IADD3 R10, PT, PT, -R10, RZ, RZ ;  /* 0x000000ff0a0a7210 */ /* 0x000fe40007ffe1ff */
[----:B------:R-:W-:Y:S02]  /*2d10*/  SHF.L.U32 R21, R22, R21, RZ ;  /* 0x0000001516157219 */ /* 0x000fe400000006ff */
[----:B------:R-:W-:Y:S02]  /*2d20*/  FSETP.NEU.FTZ.AND P0, PT, R20, R25, PT ;  /* 0x000000191400720b */ /* 0x000fe40003f1d000 */
[----:B------:R-:W-:Y:S02]  /*2d30*/  SEL R11, R10, RZ, P3 ;  /* 0x000000ff0a0b7207 */ /* 0x000fe40001800000 */
[----:B------:R-:W-:Y:S02]  /*2d40*/  ISETP.NE.AND P1, PT, R21, RZ, P1 ;  /* 0x000000ff1500720c */ /* 0x000fe40000f25270 */
[----:B------:R-:W-:-:S02]  /*2d50*/  SHF.R.U32.HI R21, RZ, R11, R22 ;  /* 0x0000000bff157219 */ /* 0x000fc40000011616 */
[----:B------:R-:W-:Y:S02]  /*2d60*/  PLOP3.LUT P0, PT, P0, P1, PT, 0xf8, 0x8f ;  /* 0x00000000008f781c */ /* 0x000fe40000703f70 */
[----:B------:R-:W-:Y:S02]  /*2d70*/  SHF.R.U32.HI R11, RZ, 0x1, R21 ;  /* 0x00000001ff0b7819 */ /* 0x000fe40000011615 */
[----:B------:R-:W-:-:S04]  /*2d80*/  SEL R10, RZ, 0x1, !P0 ;  /* 0x00000001ff0a7807 */ /* 0x000fc80004000000 */
[----:B------:R-:W-:-:S04]  /*2d90*/  LOP3.LUT R10, R10, 0x1, R11, 0xf8, !PT ;  /* 0x000000010a0a7812 */ /* 0x000fc800078ef80b */
[----:B------:R-:W-:-:S05]  /*2da0*/  LOP3.LUT R10, R10, R21, RZ, 0xc0, !PT ;  /* 0x000000150a0a7212 */ /* 0x000fca00078ec0ff */
[----:B------:R-:W-:-:S05]  /*2db0*/  IMAD.IADD R11, R11, 0x1, R10 ;  /* 0x000000010b0b7824 */ /* 0x000fca00078e020a */
[----:B------:R-:W-:Y:S01]  /*2dc0*/  LOP3.LUT R0, R11, R0, RZ, 0xfc, !PT ;  /* 0x000000000b007212 */ /* 0x000fe200078efcff */
[----:B------:R-:W-:Y:S06]  /*2dd0*/  BRA `(.L_x_74) ;  /* 0x0000000000107947 */ /* 0x000fec0003800000 */
.L_x_73:
[----:B------:R-:W-:-:S04]  /*2de0*/  LOP3.LUT R0, R0, 0x80000000, RZ, 0xc0, !PT ;  /* 0x8000000000007812 */ /* 0x000fc800078ec0ff */
[----:B------:R-:W-:Y:S01]  /*2df0*/  LOP3.LUT R0, R0, 0x7f800000, RZ, 0xfc, !PT ;  /* 0x7f80000000007812 */ /* 0x000fe200078efcff */
[----:B------:R-:W-:Y:S06]  /*2e00*/  BRA `(.L_x_74) ;  /* 0x0000000000047947 */ /* 0x000fec0003800000 */
.L_x_72:
[----:B------:R-:W-:-:S07]  /*2e10*/  LEA R0, R11, R0, 0x17 ;  /* 0x000000000b007211 */ /* 0x000fce00078eb8ff */
.L_x_74:
[----:B------:R-:W-:Y:S05]  /*2e20*/  BSYNC.RECONVERGENT B2 ;  /* 0x0000000000027941 */ /* 0x000fea0003800200 */
.L_x_71:
[----:B------:R-:W-:Y:S05]  /*2e30*/  BRA `(.L_x_75) ;  /* 0x0000000000207947 */ /* 0x000fea0003800000 */
.L_x_70:
[----:B------:R-:W-:-:S04]  /*2e40*/  LOP3.LUT R0, R21, 0x80000000, R0, 0x48, !PT ;  /* 0x8000000015007812 */ /* 0x000fc800078e4800 */
[----:B------:R-:W-:Y:S01]  /*2e50*/  LOP3.LUT R0, R0, 0x7f800000, RZ, 0xfc, !PT ;  /* 0x7f80000000007812 */ /* 0x000fe200078efcff */
[----:B------:R-:W-:Y:S06]  /*2e60*/  BRA `(.L_x_75) ;  /* 0x0000000000147947 */ /* 0x000fec0003800000 */
.L_x_69:
[----:B------:R-:W-:Y:S01]  /*2e70*/  LOP3.LUT R0, R21, 0x80000000, R0, 0x48, !PT ;  /* 0x8000000015007812 */ /* 0x000fe200078e4800 */
[----:B------:R-:W-:Y:S06]  /*2e80*/  BRA `(.L_x_75) ;  /* 0x00000000000c7947 */ /* 0x000fec0003800000 */
.L_x_68:
[----:B------:R-:W0:Y:S01]  /*2e90*/  MUFU.RSQ R0, -QNAN ;  /* 0xffc0000000007908 */ /* 0x000e220000001400 */
[----:B------:R-:W-:Y:S05]  /*2ea0*/  BRA `(.L_x_75) ;  /* 0x0000000000047947 */ /* 0x000fea0003800000 */
.L_x_67:
[----:B------:R-:W-:-:S07]  /*2eb0*/  FADD.FTZ R0, R0, R6 ;  /* 0x0000000600007221 */ /* 0x000fce0000010000 */
.L_x_75:
[----:B------:R-:W-:Y:S05]  /*2ec0*/  BSYNC.RECONVERGENT B1 ;  /* 0x0000000000017941 */ /* 0x000fea0003800200 */
.L_x_65:
[----:B------:R-:W-:Y:S02]  /*2ed0*/  HFMA2 R11, -RZ, RZ, 0, 0 ;  /* 0x00000000ff0b7431 */ /* 0x000fe400000001ff */
[----:B------:R-:W-:-:S04]  /*2ee0*/  IMAD.MOV.U32 R10, RZ, RZ, R8 ;  /* 0x000000ffff0a7224 */ /* 0x000fc800078e0008 */
[----:B0-----:R-:W-:Y:S05]  /*2ef0*/  RET.REL.NODEC R10 `(_Z20computeMovingAveragePKfPfii) ;  /* 0xffffffd00a407950 */ /* 0x001fea0003c3ffff */
.L_x_76:
[----:B------:R-:W-:-:S00]  /*2f00*/  BRA `(.L_x_76) ;  /* 0xfffffffc00fc7947 */ /* 0x000fc0000383ffff */
[----:B------:R-:W-:-:S00]  /*2f10*/  NOP ;  /* 0x0000000000007918 */ /* 0x000fc00000000000 */
        /* <DEDUP_REMOVED lines=14> */
.L_x_77:


//--------------------- .nv.shared.reserved.0     --------------------------
	.section	.nv.shared.reserved.0,"aw",@nobits
	.weak		__nv_reservedSMEM_offset_0_alias
	.size		__nv_reservedSMEM_offset_0_alias, 0, 64
	.other		__nv_reservedSMEM_offset_0_alias,@"STO_CUDA_RESERVED_SHARED STV_DEFAULT"
__nv_reservedSMEM_offset_0_alias:
	.zero		0
	.zero		64


//--------------------- .nv.constant0._Z20computeMovingAveragePKfPfii --------------------------
	.section	.nv.constant0._Z20computeMovingAveragePKfPfii,"a",@progbits
	.sectionflags	@""
	.align	4
.nv.constant0._Z20computeMovingAveragePKfPfii:
	.zero		920


//--------------------- SYMBOLS --------------------------

	.type		.nv.reservedSmem.offset0,@object
	.size		.nv.reservedSmem.offset0,0x4
